	.headerflags	@"EF_CUDA_TEXMODE_UNIFIED EF_CUDA_64BIT_ADDRESS EF_CUDA_ACCELERATORS EF_CUDA_SM90 EF_CUDA_VIRTUAL_SM(EF_CUDA_SM90)"
	.elftype	@"ET_EXEC"


//--------------------- .nv.info                  --------------------------
	.section	.nv.info,"",@"SHT_CUDA_INFO"
	.align	4


	//----- nvinfo : EIATTR_REGCOUNT
	.align		4
        /*0000*/ 	.byte	0x04, 0x2f
        /*0002*/ 	.short	(.L_1 - .L_0)
	.align		4
.L_0:
        /*0004*/ 	.word	index@(triton_poi_fused_convolution_leaky_relu_2)
        /*0008*/ 	.word	0x0000000e


	//----- nvinfo : EIATTR_MIN_STACK_SIZE
	.align		4
.L_1:
        /*000c*/ 	.byte	0x04, 0x12
        /*000e*/ 	.short	(.L_3 - .L_2)
	.align		4
.L_2:
        /*0010*/ 	.word	index@(triton_poi_fused_convolution_leaky_relu_2)
        /*0014*/ 	.word	0x00000000


	//----- nvinfo : EIATTR_FRAME_SIZE
	.align		4
.L_3:
        /*0018*/ 	.byte	0x04, 0x11
        /*001a*/ 	.short	(.L_5 - .L_4)
	.align		4
.L_4:
        /*001c*/ 	.word	index@(triton_poi_fused_convolution_leaky_relu_2)
        /*0020*/ 	.word	0x00000000


	//----- nvinfo : EIATTR_MIN_STACK_SIZE
	.align		4
.L_5:
        /*0024*/ 	.byte	0x04, 0x12
        /*0026*/ 	.short	(.L_7 - .L_6)
	.align		4
.L_6:
        /*0028*/ 	.word	index@(triton_poi_fused_convolution_leaky_relu_2)
        /*002c*/ 	.word	0x00000000
.L_7:


//--------------------- .nv.info.triton_poi_fused_convolution_leaky_relu_2 --------------------------
	.section	.nv.info.triton_poi_fused_convolution_leaky_relu_2,"",@"SHT_CUDA_INFO"
	.sectionflags	@""
	.align	4


	//----- nvinfo : EIATTR_CUDA_API_VERSION
	.align		4
        /*0000*/ 	.byte	0x04, 0x37
        /*0002*/ 	.short	(.L_9 - .L_8)
.L_8:
        /*0004*/ 	.word	0x0000007c


	//----- nvinfo : EIATTR_KPARAM_INFO
	.align		4
.L_9:
        /*0008*/ 	.byte	0x04, 0x17
        /*000a*/ 	.short	(.L_11 - .L_10)
.L_10:
        /*000c*/ 	.word	0x00000000
        /*0010*/ 	.short	0x0003
        /*0012*/ 	.short	0x0018
        /*0014*/ 	.byte	0x00, 0xf0, 0x11, 0x00


	//----- nvinfo : EIATTR_KPARAM_INFO
	.align		4
.L_11:
        /*0018*/ 	.byte	0x04, 0x17
        /*001a*/ 	.short	(.L_13 - .L_12)
.L_12:
        /*001c*/ 	.word	0x00000000
        /*0020*/ 	.short	0x0002
        /*0022*/ 	.short	0x0010
        /*0024*/ 	.byte	0x00, 0xf4, 0x21, 0x00


	//----- nvinfo : EIATTR_KPARAM_INFO
	.align		4
.L_13:
        /*0028*/ 	.byte	0x04, 0x17
        /*002a*/ 	.short	(.L_15 - .L_14)
.L_14:
        /*002c*/ 	.word	0x00000000
        /*0030*/ 	.short	0x0001
        /*0032*/ 	.short	0x0008
        /*0034*/ 	.byte	0x00, 0xf4, 0x21, 0x00


	//----- nvinfo : EIATTR_KPARAM_INFO
	.align		4
.L_15:
        /*0038*/ 	.byte	0x04, 0x17
        /*003a*/ 	.short	(.L_17 - .L_16)
.L_16:
        /*003c*/ 	.word	0x00000000
        /*0040*/ 	.short	0x0000
        /*0042*/ 	.short	0x0000
        /*0044*/ 	.byte	0x00, 0xf4, 0x21, 0x00


	//----- nvinfo : EIATTR_SPARSE_MMA_MASK
	.align		4
.L_17:
        /*0048*/ 	.byte	0x03, 0x50
        /*004a*/ 	.short	0x0000


	//----- nvinfo : EIATTR_MAXREG_COUNT
	.align		4
        /*004c*/ 	.byte	0x03, 0x1b
        /*004e*/ 	.short	0x00ff


	//----- nvinfo : EIATTR_EXIT_INSTR_OFFSETS
	.align		4
        /*0050*/ 	.byte	0x04, 0x1c
        /*0052*/ 	.short	(.L_19 - .L_18)


	//   ....[0]....
.L_18:
        /*0054*/ 	.word	0x00000210


	//   ....[1]....
        /*0058*/ 	.word	0x00000230


	//----- nvinfo : EIATTR_REQNTID
	.align		4
.L_19:
        /*005c*/ 	.byte	0x04, 0x10
        /*005e*/ 	.short	(.L_21 - .L_20)
.L_20:
        /*0060*/ 	.word	0x00000080
        /*0064*/ 	.word	0x00000001
        /*0068*/ 	.word	0x00000001


	//----- nvinfo : EIATTR_CBANK_PARAM_SIZE
	.align		4
.L_21:
        /*006c*/ 	.byte	0x03, 0x19
        /*006e*/ 	.short	0x001c


	//----- nvinfo : EIATTR_PARAM_CBANK
	.align		4
        /*0070*/ 	.byte	0x04, 0x0a
        /*0072*/ 	.short	(.L_23 - .L_22)
	.align		4
.L_22:
        /*0074*/ 	.word	index@(.nv.constant0.triton_poi_fused_convolution_leaky_relu_2)
        /*0078*/ 	.short	0x0210
        /*007a*/ 	.short	0x001c


	//----- nvinfo : EIATTR_SW_WAR
	.align		4
.L_23:
        /*007c*/ 	.byte	0x04, 0x36
        /*007e*/ 	.short	(.L_25 - .L_24)
.L_24:
        /*0080*/ 	.word	0x00000008
.L_25:


//--------------------- .nv.callgraph             --------------------------
	.section	.nv.callgraph,"",@"SHT_CUDA_CALLGRAPH"
	.align	4
	.sectionentsize	8
	.align		4
        /*0000*/ 	.word	0x00000000
	.align		4
        /*0004*/ 	.word	0xffffffff
	.align		4
        /*0008*/ 	.word	0x00000000
	.align		4
        /*000c*/ 	.word	0xfffffffe
	.align		4
        /*0010*/ 	.word	0x00000000
	.align		4
        /*0014*/ 	.word	0xfffffffd
	.align		4
        /*0018*/ 	.word	0x00000000
	.align		4
        /*001c*/ 	.word	0xfffffffc


//--------------------- .text.triton_poi_fused_convolution_leaky_relu_2 --------------------------
	.section	.text.triton_poi_fused_convolution_leaky_relu_2,"ax",@progbits
	.align	128
        .global         triton_poi_fused_convolution_leaky_relu_2
        .type           triton_poi_fused_convolution_leaky_relu_2,@function
        .size           triton_poi_fused_convolution_leaky_relu_2,(.L_x_1 - triton_poi_fused_convolution_leaky_relu_2)
        .other          triton_poi_fused_convolution_leaky_relu_2,@"STO_CUDA_ENTRY STV_DEFAULT"
triton_poi_fused_convolution_leaky_relu_2:
.text.triton_poi_fused_convolution_leaky_relu_2:
[----:B------:R-:W0:Y:S02]  /*0000*/  LDC R1, c[0x0][0x28] ;  /* 0x00000a00ff017b82 */ /* 0x000e240000000800 */
[----:B------:R-:W1:Y:S01]  /*0010*/  S2R R6, SR_TID.X ;  /* 0x0000000000067919 */ /* 0x000e620000002100 */
[----:B------:R-:W2:Y:S01]  /*0020*/  LDC.64 R4, c[0x0][0x218] ;  /* 0x00008600ff047b82 */ /* 0x000ea20000000a00 */
[----:B------:R-:W-:Y:S01]  /*0030*/  ULDC.64 UR4, c[0x0][0x208] ;  /* 0x0000820000047ab9 */ /* 0x000fe20000000a00 */
[----:B------:R-:W-:Y:S01]  /*0040*/  ULDC.64 UR6, c[0x0][0x220] ;  /* 0x0000880000067ab9 */ /* 0x000fe20000000a00 */
[----:B------:R-:W3:Y:S05]  /*0050*/  S2R R7, SR_CTAID.X ;  /* 0x0000000000077919 */ /* 0x000eea0000002500 */
[----:B------:R-:W4:Y:S01]  /*0060*/  LDC.64 R2, c[0x0][0x210] ;  /* 0x00008400ff027b82 */ /* 0x000f220000000a00 */
[----:B-1----:R-:W-:-:S05]  /*0070*/  LOP3.LUT R6, R6, 0x7f, RZ, 0xc0, !PT ;  /* 0x0000007f06067812 */ /* 0x002fca00078ec0ff */
[----:B---3--:R-:W-:Y:S02]  /*0080*/  IMAD R7, R7, 0x80, R6 ;  /* 0x0000008007077824 */ /* 0x008fe400078e0206 */
[----:B------:R-:W-:Y:S02]  /*0090*/  IMAD.MOV.U32 R6, RZ, RZ, RZ ;  /* 0x000000ffff067224 */ /* 0x000fe400078e00ff */
[C---:B----4-:R-:W-:Y:S01]  /*00a0*/  IMAD.WIDE R2, R7.reuse, 0x4, R2 ;  /* 0x0000000407027825 */ /* 0x050fe200078e0202 */
[----:B------:R-:W-:-:S03]  /*00b0*/  ISETP.GE.AND P1, PT, R7, 0x3840, PT ;  /* 0x000038400700780c */ /* 0x000fc60003f26270 */
[----:B------:R-:W-:-:S05]  /*00c0*/  IMAD.HI R0, R7, -0x6e5d4c3b, R6 ;  /* 0x91a2b3c507007827 */ /* 0x000fca00078e0206 */
[----:B------:R-:W-:-:S04]  /*00d0*/  SHF.R.U32.HI R9, RZ, 0x1f, R0 ;  /* 0x0000001fff097819 */ /* 0x000fc80000011600 */
[----:B------:R-:W-:-:S04]  /*00e0*/  LEA.HI.SX32 R6, R0, R9, 0x17 ;  /* 0x0000000900067211 */ /* 0x000fc800078fbaff */
[----:B------:R-:W-:-:S04]  /*00f0*/  LEA.HI R8, R6, R6, RZ, 0x2 ;  /* 0x0000000606087211 */ /* 0x000fc800078f10ff */
[----:B------:R-:W-:Y:S01]  /*0100*/  LOP3.LUT R11, R8, 0xfffffffc, RZ, 0xc0, !PT ;  /* 0xfffffffc080b7812 */ /* 0x000fe200078ec0ff */
[----:B------:R-:W-:-:S03]  /*0110*/  IMAD.MOV.U32 R8, RZ, RZ, RZ ;  /* 0x000000ffff087224 */ /* 0x000fc600078e00ff */
[----:B------:R-:W-:-:S03]  /*0120*/  IADD3 R11, R6, -R11, RZ ;  /* 0x8000000b060b7210 */ /* 0x000fc60007ffe0ff */
[----:B------:R-:W3:Y:S02]  /*0130*/  @!P1 LDG.E R8, desc[UR4][R2.64] ;  /* 0x0000000402089981 */ /* 0x000ee4000c1e1900 */
[----:B--2---:R-:W-:Y:S01]  /*0140*/  IMAD.WIDE R4, R11, 0x4, R4 ;  /* 0x000000040b047825 */ /* 0x004fe200078e0204 */
[----:B------:R-:W-:-:S10]  /*0150*/  HFMA2.MMA R11, -RZ, RZ, 0, 0 ;  /* 0x00000000ff0b7435 */ /* 0x000fd400000001ff */
[----:B------:R-:W3:Y:S01]  /*0160*/  @!P1 LDG.E.EL R11, desc[UR4][R4.64] ;  /* 0x00000004040b9981 */ /* 0x000ee2000c2e1900 */
[----:B------:R-:W-:-:S05]  /*0170*/  LEA.HI.SX32 R9, R0, R9, 0x15 ;  /* 0x0000000900097211 */ /* 0x000fca00078faaff */
[----:B------:R-:W-:-:S04]  /*0180*/  IMAD R6, R9, -0xe10, R7 ;  /* 0xfffff1f009067824 */ /* 0x000fc800078e0207 */
[----:B------:R-:W-:-:S05]  /*0190*/  IMAD R9, R9, 0xe80, R6 ;  /* 0x00000e8009097824 */ /* 0x000fca00078e0206 */
[----:B------:R-:W-:-:S04]  /*01a0*/  IADD3 R6, P2, R9, UR6, RZ ;  /* 0x0000000609067c10 */ /* 0x000fc8000ff5e0ff */
[----:B------:R-:W-:Y:S02]  /*01b0*/  LEA.HI.X.SX32 R7, R9, UR7, 0x1, P2 ;  /* 0x0000000709077c11 */ /* 0x000fe400090f0eff */
[----:B---3--:R-:W-:-:S04]  /*01c0*/  FSETP.GT.AND P0, PT, R8, -R11, PT ;  /* 0x8000000b0800720b */ /* 0x008fc80003f04000 */
[----:B------:R-:W-:Y:S01]  /*01d0*/  SEL R9, RZ, 0x1, !P0 ;  /* 0x00000001ff097807 */ /* 0x000fe20004000000 */
[----:B------:R-:W-:-:S04]  /*01e0*/  FADD R11, R11, R8 ;  /* 0x000000080b0b7221 */ /* 0x000fc80000000000 */
[----:B------:R1:W-:Y:S04]  /*01f0*/  @!P1 STG.E.U8 desc[UR4][R6.64], R9 ;  /* 0x0000000906009986 */ /* 0x0003e8000c101104 */
[----:B------:R-:W-:Y:S01]  /*0200*/  @!P0 FMUL R11, R11, 0.10000000149011611938 ;  /* 0x3dcccccd0b0b8820 */ /* 0x000fe20000400000 */
[----:B------:R-:W-:Y:S06]  /*0210*/  @P1 EXIT ;  /* 0x000000000000194d */ /* 0x000fec0003800000 */
[----:B------:R-:W-:Y:S01]  /*0220*/  STG.E desc[UR4][R2.64], R11 ;  /* 0x0000000b02007986 */ /* 0x000fe2000c101904 */
[----:B------:R-:W-:Y:S05]  /*0230*/  EXIT ;  /* 0x000000000000794d */ /* 0x000fea0003800000 */
.L_x_0:
[----:B------:R-:W-:-:S00]  /*0240*/  BRA `(.L_x_0) ;  /* 0xfffffffc00fc7947 */ /* 0x000fc0000383ffff */
[----:B------:R-:W-:-:S00]  /*0250*/  NOP ;  /* 0x0000000000007918 */ /* 0x000fc00000000000 */
        /* <DEDUP_REMOVED lines=10> */
.L_x_1:


//--------------------- .nv.constant0.triton_poi_fused_convolution_leaky_relu_2 --------------------------
	.section	.nv.constant0.triton_poi_fused_convolution_leaky_relu_2,"a",@progbits
	.sectionflags	@""
	.align	4
.nv.constant0.triton_poi_fused_convolution_leaky_relu_2:
	.zero		556
